//
// Generated by NVIDIA NVVM Compiler
//
// Compiler Build ID: CL-36424714
// Cuda compilation tools, release 13.0, V13.0.88
// Based on NVVM 20.0.0
//

.version 9.0
.target sm_100
.address_size 64

	// .globl	_Z3fooPf

.visible .entry _Z3fooPf(
	.param .u64 .ptr .align 1 _Z3fooPf_param_0
)
{
	.reg .b32 	%r<2>;
	.reg .b32 	%f<3>;
	.reg .b64 	%rd<5>;

	ld.param.u64 	%rd1, [_Z3fooPf_param_0];
	cvta.to.global.u64 	%rd2, %rd1;
	mov.u32 	%r1, %tid.x;
	mul.wide.u32 	%rd3, %r1, 4;
	add.s64 	%rd4, %rd2, %rd3;
	ld.global.f32 	%f1, [%rd4];
	add.f32 	%f2, %f1, 0f3F800000;
	st.global.f32 	[%rd4], %f2;
	ret;

}


// ===== COMPILED SASS (sm_100) =====

	.target	sm_100

	.elftype	@"ET_EXEC"


//--------------------- .note.nv.tkinfo           --------------------------
	.section	.note.nv.tkinfo,"",@"SHT_NOTE"
	.sectionflags	@"SHF_NOTE_NV_TKINFO"
	.tkinfo
        /*0018*/ 	.word	0x00000002
        /*0030*/ 	.string	""
        /*0030*/ 	.string	"ptxas"
        /*0030*/ 	.string	"Cuda compilation tools, release 13.0, V13.0.88"
        /*0030*/ 	.string	"Build cuda_13.0.r13.0/compiler.36424714_0"
        /*0030*/ 	.string	"-arch sm_100 -m 64 "



//--------------------- .note.nv.cuinfo           --------------------------
	.section	.note.nv.cuinfo,"",@"SHT_NOTE"
	.sectionflags	@"SHF_NOTE_NV_CUINFO"
        /*0018*/ 	.short	0x0002
        /*001a*/ 	.short	0x0064
        /*001c*/ 	.short	0x0082
	.zero		2


//--------------------- .nv.info                  --------------------------
	.section	.nv.info,"",@"SHT_CUDA_INFO"
	.align	4


	//----- nvinfo : EIATTR_REGCOUNT
	.align		4
        /*0000*/ 	.byte	0x04, 0x2f
        /*0002*/ 	.short	(.L_1 - .L_0)
	.align		4
.L_0:
        /*0004*/ 	.word	index@(_Z3fooPf)
        /*0008*/ 	.word	0x00000008


	//----- nvinfo : EIATTR_FRAME_SIZE
	.align		4
.L_1:
        /*000c*/ 	.byte	0x04, 0x11
        /*000e*/ 	.short	(.L_3 - .L_2)
	.align		4
.L_2:
        /*0010*/ 	.word	index@(_Z3fooPf)
        /*0014*/ 	.word	0x00000000


	//----- nvinfo : EIATTR_MIN_STACK_SIZE
	.align		4
.L_3:
        /*0018*/ 	.byte	0x04, 0x12
        /*001a*/ 	.short	(.L_5 - .L_4)
	.align		4
.L_4:
        /*001c*/ 	.word	index@(_Z3fooPf)
        /*0020*/ 	.word	0x00000000
.L_5:


//--------------------- .nv.compat                --------------------------
	.section	.nv.compat,"",@"SHT_CUDA_COMPAT_INFO"
	.align	4
        /*0000*/ 	.byte	0x02, 0x09, 0x00, 0x00, 0x02, 0x02, 0x01, 0x00, 0x02, 0x05, 0x05, 0x00, 0x03, 0x07, 0x01, 0x01
        /*0010*/ 	.byte	0x02, 0x03, 0x00, 0x00, 0x02, 0x06, 0x01, 0x00, 0x04, 0x0b, 0x08, 0x00, 0x09, 0x00, 0x00, 0x00
        /*0020*/ 	.byte	0x00, 0x00, 0x00, 0x00


//--------------------- .nv.info._Z3fooPf         --------------------------
	.section	.nv.info._Z3fooPf,"",@"SHT_CUDA_INFO"
	.sectionflags	@""
	.align	4


	//----- nvinfo : EIATTR_CUDA_API_VERSION
	.align		4
        /*0000*/ 	.byte	0x04, 0x37
        /*0002*/ 	.short	(.L_7 - .L_6)
.L_6:
        /*0004*/ 	.word	0x00000082


	//----- nvinfo : EIATTR_KPARAM_INFO
	.align		4
.L_7:
        /*0008*/ 	.byte	0x04, 0x17
        /*000a*/ 	.short	(.L_9 - .L_8)
.L_8:
        /*000c*/ 	.word	0x00000000
        /*0010*/ 	.short	0x0000
        /*0012*/ 	.short	0x0000
        /*0014*/ 	.byte	0x00, 0xf5, 0x21, 0x00


	//----- nvinfo : EIATTR_SPARSE_MMA_MASK
	.align		4
.L_9:
        /*0018*/ 	.byte	0x03, 0x50
        /*001a*/ 	.short	0x0000


	//----- nvinfo : EIATTR_MAXREG_COUNT
	.align		4
        /*001c*/ 	.byte	0x03, 0x1b
        /*001e*/ 	.short	0x00ff


	//----- nvinfo : EIATTR_MERCURY_ISA_VERSION
	.align		4
        /*0020*/ 	.byte	0x03, 0x5f
        /*0022*/ 	.short	0x0101


	//----- nvinfo : EIATTR_VRC_CTA_INIT_COUNT
	.align		4
        /*0024*/ 	.byte	0x02, 0x4a
	.zero		1
	.zero		1


	//----- nvinfo : EIATTR_EXIT_INSTR_OFFSETS
	.align		4
        /*0028*/ 	.byte	0x04, 0x1c
        /*002a*/ 	.short	(.L_11 - .L_10)


	//   ....[0]....
.L_10:
        /*002c*/ 	.word	0x00000080


	//----- nvinfo : EIATTR_CBANK_PARAM_SIZE
	.align		4
.L_11:
        /*0030*/ 	.byte	0x03, 0x19
        /*0032*/ 	.short	0x0008


	//----- nvinfo : EIATTR_PARAM_CBANK
	.align		4
        /*0034*/ 	.byte	0x04, 0x0a
        /*0036*/ 	.short	(.L_13 - .L_12)
	.align		4
.L_12:
        /*0038*/ 	.word	index@(.nv.constant0._Z3fooPf)
        /*003c*/ 	.short	0x0380
        /*003e*/ 	.short	0x0008


	//----- nvinfo : EIATTR_SW_WAR
	.align		4
.L_13:
        /*0040*/ 	.byte	0x04, 0x36
        /*0042*/ 	.short	(.L_15 - .L_14)
.L_14:
        /*0044*/ 	.word	0x00000008
.L_15:


//--------------------- .nv.callgraph             --------------------------
	.section	.nv.callgraph,"",@"SHT_CUDA_CALLGRAPH"
	.align	4
	.sectionentsize	8
	.align		4
        /*0000*/ 	.word	0x00000000
	.align		4
        /*0004*/ 	.word	0xffffffff
	.align		4
        /*0008*/ 	.word	0x00000000
	.align		4
        /*000c*/ 	.word	0xfffffffe
	.align		4
        /*0010*/ 	.word	0x00000000
	.align		4
        /*0014*/ 	.word	0xfffffffd
	.align		4
        /*0018*/ 	.word	0x00000000
	.align		4
        /*001c*/ 	.word	0xfffffffc


//--------------------- .text._Z3fooPf            --------------------------
	.section	.text._Z3fooPf,"ax",@progbits
	.align	128
        .global         _Z3fooPf
        .type           _Z3fooPf,@function
        .size           _Z3fooPf,(.L_x_1 - _Z3fooPf)
        .other          _Z3fooPf,@"STO_CUDA_ENTRY STV_DEFAULT"
_Z3fooPf:
.text._Z3fooPf:
[----:B------:R-:W-:Y:S01]  /*0000*/  LDC R1, c[0x0][0x37c] ;  /* 0x0000df00ff017b82 */ /* 0x000fe20000000800 */
[----:B------:R-:W0:Y:S07]  /*0010*/  S2R R5, SR_TID.X ;  /* 0x0000000000057919 */ /* 0x000e2e0000002100 */
[----:B------:R-:W0:Y:S01]  /*0020*/  LDC.64 R2, c[0x0][0x380] ;  /* 0x0000e000ff027b82 */ /* 0x000e220000000a00 */
[----:B------:R-:W1:Y:S01]  /*0030*/  LDCU.64 UR4, c[0x0][0x358] ;  /* 0x00006b00ff0477ac */ /* 0x000e620008000a00 */
[----:B0-----:R-:W-:-:S05]  /*0040*/  IMAD.WIDE.U32 R2, R5, 0x4, R2 ;  /* 0x0000000405027825 */ /* 0x001fca00078e0002 */
[----:B-1----:R-:W2:Y:S02]  /*0050*/  LDG.E R0, desc[UR4][R2.64] ;  /* 0x0000000402007981 */ /* 0x002ea4000c1e1900 */
[----:B--2---:R-:W-:-:S05]  /*0060*/  FADD R5, R0, 1 ;  /* 0x3f80000000057421 */ /* 0x004fca0000000000 */
[----:B------:R-:W-:Y:S01]  /*0070*/  STG.E desc[UR4][R2.64], R5 ;  /* 0x0000000502007986 */ /* 0x000fe2000c101904 */
[----:B------:R-:W-:Y:S05]  /*0080*/  EXIT ;  /* 0x000000000000794d */ /* 0x000fea0003800000 */
.L_x_0:
[----:B------:R-:W-:-:S00]  /*0090*/  BRA `(.L_x_0) ;  /* 0xfffffffc00fc7947 */ /* 0x000fc0000383ffff */
[----:B------:R-:W-:-:S00]  /*00a0*/  NOP ;  /* 0x0000000000007918 */ /* 0x000fc00000000000 */
        /* <DEDUP_REMOVED lines=13> */
.L_x_1:


//--------------------- .nv.shared.reserved.0     --------------------------
	.section	.nv.shared.reserved.0,"aw",@nobits
	.weak		__nv_reservedSMEM_offset_0_alias
	.size		__nv_reservedSMEM_offset_0_alias, 0, 64
	.other		__nv_reservedSMEM_offset_0_alias,@"STO_CUDA_RESERVED_SHARED STV_DEFAULT"
__nv_reservedSMEM_offset_0_alias:
	.zero		0
	.zero		64


//--------------------- .nv.constant0._Z3fooPf    --------------------------
	.section	.nv.constant0._Z3fooPf,"a",@progbits
	.sectionflags	@""
	.align	4
.nv.constant0._Z3fooPf:
	.zero		904


//--------------------- SYMBOLS --------------------------

	.type		.nv.reservedSmem.offset0,@object
	.size		.nv.reservedSmem.offset0,0x4
